//
// Generated by NVIDIA NVVM Compiler
//
// Compiler Build ID: CL-36424714
// Cuda compilation tools, release 13.0, V13.0.88
// Based on NVVM 20.0.0
//

.version 9.0
.target sm_100
.address_size 64

	// .globl	_Z5rulesiPiS_

.visible .entry _Z5rulesiPiS_(
	.param .u32 _Z5rulesiPiS__param_0,
	.param .u64 .ptr .align 1 _Z5rulesiPiS__param_1,
	.param .u64 .ptr .align 1 _Z5rulesiPiS__param_2
)
{
	.reg .pred 	%p<12>;
	.reg .b32 	%r<36>;
	.reg .b64 	%rd<27>;

	ld.param.u32 	%r4, [_Z5rulesiPiS__param_0];
	ld.param.u64 	%rd3, [_Z5rulesiPiS__param_1];
	ld.param.u64 	%rd4, [_Z5rulesiPiS__param_2];
	cvta.to.global.u64 	%rd1, %rd4;
	mov.u32 	%r5, %ntid.y;
	mov.u32 	%r6, %ctaid.y;
	mov.u32 	%r7, %tid.y;
	mad.lo.s32 	%r8, %r5, %r6, %r7;
	mov.u32 	%r9, %ntid.x;
	mov.u32 	%r10, %ctaid.x;
	mov.u32 	%r11, %tid.x;
	mad.lo.s32 	%r12, %r9, %r10, %r11;
	add.s32 	%r13, %r12, 1;
	add.s32 	%r14, %r4, 2;
	mad.lo.s32 	%r15, %r14, %r8, %r14;
	add.s32 	%r1, %r15, %r13;
	setp.ge.s32 	%p1, %r8, %r4;
	setp.gt.s32 	%p2, %r13, %r4;
	or.pred  	%p3, %p1, %p2;
	@%p3 bra 	$L__BB0_12;
	cvta.to.global.u64 	%rd5, %rd3;
	cvt.s64.s32 	%rd2, %r1;
	cvt.s64.s32 	%rd6, %r4;
	add.s64 	%rd7, %rd2, %rd6;
	shl.b64 	%rd8, %rd7, 2;
	add.s64 	%rd9, %rd5, %rd8;
	ld.global.u32 	%r16, [%rd9+8];
	sub.s64 	%rd10, %rd2, %rd6;
	shl.b64 	%rd11, %rd10, 2;
	add.s64 	%rd12, %rd5, %rd11;
	ld.global.u32 	%r17, [%rd12+-8];
	add.s32 	%r18, %r17, %r16;
	mul.wide.s32 	%rd13, %r4, 4;
	add.s64 	%rd14, %rd12, %rd13;
	ld.global.u32 	%r19, [%rd14+4];
	add.s32 	%r20, %r18, %r19;
	ld.global.u32 	%r21, [%rd14+-4];
	add.s32 	%r22, %r20, %r21;
	ld.global.u32 	%r23, [%rd9+12];
	add.s32 	%r24, %r22, %r23;
	ld.global.u32 	%r25, [%rd12+-12];
	add.s32 	%r26, %r24, %r25;
	xor.b64  	%rd15, %rd13, -4;
	add.s64 	%rd16, %rd14, %rd15;
	ld.global.u32 	%r27, [%rd16];
	add.s32 	%r28, %r26, %r27;
	ld.global.u32 	%r29, [%rd9+4];
	add.s32 	%r30, %r28, %r29;
	ld.global.u32 	%r3, [%rd14];
	setp.ne.s32 	%p4, %r3, 1;
	setp.gt.s32 	%p5, %r30, 1;
	or.pred  	%p6, %p4, %p5;
	@%p6 bra 	$L__BB0_3;
	shl.b64 	%rd25, %rd2, 2;
	add.s64 	%rd26, %rd1, %rd25;
	mov.b32 	%r35, 0;
	st.global.u32 	[%rd26], %r35;
	bra.uni 	$L__BB0_12;
$L__BB0_3:
	setp.eq.s32 	%p7, %r3, 0;
	@%p7 bra 	$L__BB0_9;
	setp.ne.s32 	%p8, %r3, 1;
	@%p8 bra 	$L__BB0_11;
	and.b32  	%r32, %r30, -2;
	setp.ne.s32 	%p10, %r32, 2;
	@%p10 bra 	$L__BB0_7;
	shl.b64 	%rd21, %rd2, 2;
	add.s64 	%rd22, %rd1, %rd21;
	mov.b32 	%r34, 1;
	st.global.u32 	[%rd22], %r34;
	bra.uni 	$L__BB0_12;
$L__BB0_7:
	setp.lt.s32 	%p11, %r30, 4;
	@%p11 bra 	$L__BB0_11;
	shl.b64 	%rd19, %rd2, 2;
	add.s64 	%rd20, %rd1, %rd19;
	mov.b32 	%r33, 0;
	st.global.u32 	[%rd20], %r33;
	bra.uni 	$L__BB0_12;
$L__BB0_9:
	setp.ne.s32 	%p9, %r30, 3;
	@%p9 bra 	$L__BB0_11;
	shl.b64 	%rd17, %rd2, 2;
	add.s64 	%rd18, %rd1, %rd17;
	mov.b32 	%r31, 1;
	st.global.u32 	[%rd18], %r31;
	bra.uni 	$L__BB0_12;
$L__BB0_11:
	shl.b64 	%rd23, %rd2, 2;
	add.s64 	%rd24, %rd1, %rd23;
	st.global.u32 	[%rd24], %r3;
$L__BB0_12:
	ret;

}


// ===== COMPILED SASS (sm_100) =====

	.target	sm_100

	.elftype	@"ET_EXEC"


//--------------------- .note.nv.tkinfo           --------------------------
	.section	.note.nv.tkinfo,"",@"SHT_NOTE"
	.sectionflags	@"SHF_NOTE_NV_TKINFO"
	.tkinfo
        /*0018*/ 	.word	0x00000002
        /*0030*/ 	.string	""
        /*0030*/ 	.string	"ptxas"
        /*0030*/ 	.string	"Cuda compilation tools, release 13.0, V13.0.88"
        /*0030*/ 	.string	"Build cuda_13.0.r13.0/compiler.36424714_0"
        /*0030*/ 	.string	"-arch sm_100 -m 64 "



//--------------------- .note.nv.cuinfo           --------------------------
	.section	.note.nv.cuinfo,"",@"SHT_NOTE"
	.sectionflags	@"SHF_NOTE_NV_CUINFO"
        /*0018*/ 	.short	0x0002
        /*001a*/ 	.short	0x0064
        /*001c*/ 	.short	0x0082
	.zero		2


//--------------------- .nv.info                  --------------------------
	.section	.nv.info,"",@"SHT_CUDA_INFO"
	.align	4


	//----- nvinfo : EIATTR_REGCOUNT
	.align		4
        /*0000*/ 	.byte	0x04, 0x2f
        /*0002*/ 	.short	(.L_1 - .L_0)
	.align		4
.L_0:
        /*0004*/ 	.word	index@(_Z5rulesiPiS_)
        /*0008*/ 	.word	0x00000016


	//----- nvinfo : EIATTR_FRAME_SIZE
	.align		4
.L_1:
        /*000c*/ 	.byte	0x04, 0x11
        /*000e*/ 	.short	(.L_3 - .L_2)
	.align		4
.L_2:
        /*0010*/ 	.word	index@(_Z5rulesiPiS_)
        /*0014*/ 	.word	0x00000000


	//----- nvinfo : EIATTR_MIN_STACK_SIZE
	.align		4
.L_3:
        /*0018*/ 	.byte	0x04, 0x12
        /*001a*/ 	.short	(.L_5 - .L_4)
	.align		4
.L_4:
        /*001c*/ 	.word	index@(_Z5rulesiPiS_)
        /*0020*/ 	.word	0x00000000
.L_5:


//--------------------- .nv.compat                --------------------------
	.section	.nv.compat,"",@"SHT_CUDA_COMPAT_INFO"
	.align	4
        /*0000*/ 	.byte	0x02, 0x09, 0x00, 0x00, 0x02, 0x02, 0x01, 0x00, 0x02, 0x05, 0x05, 0x00, 0x03, 0x07, 0x01, 0x01
        /*0010*/ 	.byte	0x02, 0x03, 0x00, 0x00, 0x02, 0x06, 0x01, 0x00, 0x04, 0x0b, 0x08, 0x00, 0x09, 0x00, 0x00, 0x00
        /*0020*/ 	.byte	0x00, 0x00, 0x00, 0x00


//--------------------- .nv.info._Z5rulesiPiS_    --------------------------
	.section	.nv.info._Z5rulesiPiS_,"",@"SHT_CUDA_INFO"
	.sectionflags	@""
	.align	4


	//----- nvinfo : EIATTR_CUDA_API_VERSION
	.align		4
        /*0000*/ 	.byte	0x04, 0x37
        /*0002*/ 	.short	(.L_7 - .L_6)
.L_6:
        /*0004*/ 	.word	0x00000082


	//----- nvinfo : EIATTR_KPARAM_INFO
	.align		4
.L_7:
        /*0008*/ 	.byte	0x04, 0x17
        /*000a*/ 	.short	(.L_9 - .L_8)
.L_8:
        /*000c*/ 	.word	0x00000000
        /*0010*/ 	.short	0x0002
        /*0012*/ 	.short	0x0010
        /*0014*/ 	.byte	0x00, 0xf5, 0x21, 0x00


	//----- nvinfo : EIATTR_KPARAM_INFO
	.align		4
.L_9:
        /*0018*/ 	.byte	0x04, 0x17
        /*001a*/ 	.short	(.L_11 - .L_10)
.L_10:
        /*001c*/ 	.word	0x00000000
        /*0020*/ 	.short	0x0001
        /*0022*/ 	.short	0x0008
        /*0024*/ 	.byte	0x00, 0xf5, 0x21, 0x00


	//----- nvinfo : EIATTR_KPARAM_INFO
	.align		4
.L_11:
        /*0028*/ 	.byte	0x04, 0x17
        /*002a*/ 	.short	(.L_13 - .L_12)
.L_12:
        /*002c*/ 	.word	0x00000000
        /*0030*/ 	.short	0x0000
        /*0032*/ 	.short	0x0000
        /*0034*/ 	.byte	0x00, 0xf0, 0x11, 0x00


	//----- nvinfo : EIATTR_SPARSE_MMA_MASK
	.align		4
.L_13:
        /*0038*/ 	.byte	0x03, 0x50
        /*003a*/ 	.short	0x0000


	//----- nvinfo : EIATTR_MAXREG_COUNT
	.align		4
        /*003c*/ 	.byte	0x03, 0x1b
        /*003e*/ 	.short	0x00ff


	//----- nvinfo : EIATTR_MERCURY_ISA_VERSION
	.align		4
        /*0040*/ 	.byte	0x03, 0x5f
        /*0042*/ 	.short	0x0101


	//----- nvinfo : EIATTR_VRC_CTA_INIT_COUNT
	.align		4
        /*0044*/ 	.byte	0x02, 0x4a
	.zero		1
	.zero		1


	//----- nvinfo : EIATTR_EXIT_INSTR_OFFSETS
	.align		4
        /*0048*/ 	.byte	0x04, 0x1c
        /*004a*/ 	.short	(.L_15 - .L_14)


	//   ....[0]....
.L_14:
        /*004c*/ 	.word	0x000000e0


	//   ....[1]....
        /*0050*/ 	.word	0x00000370


	//   ....[2]....
        /*0054*/ 	.word	0x00000440


	//   ....[3]....
        /*0058*/ 	.word	0x000004b0


	//   ....[4]....
        /*005c*/ 	.word	0x00000520


	//   ....[5]....
        /*0060*/ 	.word	0x00000580


	//----- nvinfo : EIATTR_CRS_STACK_SIZE
	.align		4
.L_15:
        /*0064*/ 	.byte	0x04, 0x1e
        /*0066*/ 	.short	(.L_17 - .L_16)
.L_16:
        /*0068*/ 	.word	0x00000000


	//----- nvinfo : EIATTR_CBANK_PARAM_SIZE
	.align		4
.L_17:
        /*006c*/ 	.byte	0x03, 0x19
        /*006e*/ 	.short	0x0018


	//----- nvinfo : EIATTR_PARAM_CBANK
	.align		4
        /*0070*/ 	.byte	0x04, 0x0a
        /*0072*/ 	.short	(.L_19 - .L_18)
	.align		4
.L_18:
        /*0074*/ 	.word	index@(.nv.constant0._Z5rulesiPiS_)
        /*0078*/ 	.short	0x0380
        /*007a*/ 	.short	0x0018


	//----- nvinfo : EIATTR_SW_WAR
	.align		4
.L_19:
        /*007c*/ 	.byte	0x04, 0x36
        /*007e*/ 	.short	(.L_21 - .L_20)
.L_20:
        /*0080*/ 	.word	0x00000008
.L_21:


//--------------------- .nv.callgraph             --------------------------
	.section	.nv.callgraph,"",@"SHT_CUDA_CALLGRAPH"
	.align	4
	.sectionentsize	8
	.align		4
        /*0000*/ 	.word	0x00000000
	.align		4
        /*0004*/ 	.word	0xffffffff
	.align		4
        /*0008*/ 	.word	0x00000000
	.align		4
        /*000c*/ 	.word	0xfffffffe
	.align		4
        /*0010*/ 	.word	0x00000000
	.align		4
        /*0014*/ 	.word	0xfffffffd
	.align		4
        /*0018*/ 	.word	0x00000000
	.align		4
        /*001c*/ 	.word	0xfffffffc


//--------------------- .text._Z5rulesiPiS_       --------------------------
	.section	.text._Z5rulesiPiS_,"ax",@progbits
	.align	128
        .global         _Z5rulesiPiS_
        .type           _Z5rulesiPiS_,@function
        .size           _Z5rulesiPiS_,(.L_x_4 - _Z5rulesiPiS_)
        .other          _Z5rulesiPiS_,@"STO_CUDA_ENTRY STV_DEFAULT"
_Z5rulesiPiS_:
.text._Z5rulesiPiS_:
[----:B------:R-:W-:Y:S01]  /*0000*/  LDC R1, c[0x0][0x37c] ;  /* 0x0000df00ff017b82 */ /* 0x000fe20000000800 */
[----:B------:R-:W0:Y:S01]  /*0010*/  S2R R0, SR_CTAID.X ;  /* 0x0000000000007919 */ /* 0x000e220000002500 */
[----:B------:R-:W1:Y:S06]  /*0020*/  LDCU UR4, c[0x0][0x364] ;  /* 0x00006c80ff0477ac */ /* 0x000e6c0008000800 */
[----:B------:R-:W2:Y:S01]  /*0030*/  LDC R11, c[0x0][0x380] ;  /* 0x0000e000ff0b7b82 */ /* 0x000ea20000000800 */
[----:B------:R-:W0:Y:S01]  /*0040*/  S2R R5, SR_TID.X ;  /* 0x0000000000057919 */ /* 0x000e220000002100 */
[----:B------:R-:W0:Y:S01]  /*0050*/  LDCU UR5, c[0x0][0x360] ;  /* 0x00006c00ff0577ac */ /* 0x000e220008000800 */
[----:B------:R-:W1:Y:S01]  /*0060*/  S2R R3, SR_CTAID.Y ;  /* 0x0000000000037919 */ /* 0x000e620000002600 */
[----:B------:R-:W1:Y:S01]  /*0070*/  S2R R4, SR_TID.Y ;  /* 0x0000000000047919 */ /* 0x000e620000002200 */
[----:B0-----:R-:W-:-:S04]  /*0080*/  IMAD R0, R0, UR5, R5 ;  /* 0x0000000500007c24 */ /* 0x001fc8000f8e0205 */
[----:B------:R-:W-:Y:S02]  /*0090*/  VIADD R2, R0, 0x1 ;  /* 0x0000000100027836 */ /* 0x000fe40000000000 */
[----:B-1----:R-:W-:-:S03]  /*00a0*/  IMAD R0, R3, UR4, R4 ;  /* 0x0000000403007c24 */ /* 0x002fc6000f8e0204 */
[----:B--2---:R-:W-:Y:S01]  /*00b0*/  ISETP.GT.AND P0, PT, R2, R11, PT ;  /* 0x0000000b0200720c */ /* 0x004fe20003f04270 */
[----:B------:R-:W-:-:S03]  /*00c0*/  VIADD R3, R11, 0x2 ;  /* 0x000000020b037836 */ /* 0x000fc60000000000 */
[----:B------:R-:W-:-:S13]  /*00d0*/  ISETP.GE.OR P0, PT, R0, R11, P0 ;  /* 0x0000000b0000720c */ /* 0x000fda0000706670 */
[----:B------:R-:W-:Y:S05]  /*00e0*/  @P0 EXIT ;  /* 0x000000000000094d */ /* 0x000fea0003800000 */
[----:B------:R-:W0:Y:S01]  /*00f0*/  LDCU.64 UR6, c[0x0][0x388] ;  /* 0x00007100ff0677ac */ /* 0x000e220008000a00 */
[----:B------:R-:W-:Y:S01]  /*0100*/  IMAD R3, R0, R3, R3 ;  /* 0x0000000300037224 */ /* 0x000fe200078e0203 */
[----:B------:R-:W1:Y:S03]  /*0110*/  LDCU.64 UR4, c[0x0][0x358] ;  /* 0x00006b00ff0477ac */ /* 0x000e660008000a00 */
[----:B------:R-:W-:Y:S01]  /*0120*/  IMAD.IADD R0, R2, 0x1, R3 ;  /* 0x0000000102007824 */ /* 0x000fe200078e0203 */
[----:B------:R-:W-:-:S04]  /*0130*/  SHF.R.S32.HI R2, RZ, 0x1f, R11 ;  /* 0x0000001fff027819 */ /* 0x000fc8000001140b */
[----:B------:R-:W-:Y:S02]  /*0140*/  SHF.R.S32.HI R3, RZ, 0x1f, R0 ;  /* 0x0000001fff037819 */ /* 0x000fe40000011400 */
[CC--:B------:R-:W-:Y:S02]  /*0150*/  IADD3 R4, P0, PT, R0.reuse, -R11.reuse, RZ ;  /* 0x8000000b00047210 */ /* 0x0c0fe40007f1e0ff */
[----:B------:R-:W-:Y:S01]  /*0160*/  IADD3 R7, P1, PT, R0, R11, RZ ;  /* 0x0000000b00077210 */ /* 0x000fe20007f3e0ff */
[----:B------:R-:W-:-:S04]  /*0170*/  IMAD.WIDE R10, R11, 0x4, RZ ;  /* 0x000000040b0a7825 */ /* 0x000fc800078e02ff */
[C-C-:B------:R-:W-:Y:S01]  /*0180*/  IMAD.X R5, R3.reuse, 0x1, ~R2.reuse, P0 ;  /* 0x0000000103057824 */ /* 0x140fe200000e0e02 */
[C---:B0-----:R-:W-:Y:S01]  /*0190*/  LEA R8, P0, R4.reuse, UR6, 0x2 ;  /* 0x0000000604087c11 */ /* 0x041fe2000f8010ff */
[----:B------:R-:W-:Y:S01]  /*01a0*/  IMAD.X R2, R3, 0x1, R2, P1 ;  /* 0x0000000103027824 */ /* 0x000fe200008e0602 */
[C---:B------:R-:W-:Y:S02]  /*01b0*/  LEA R6, P1, R7.reuse, UR6, 0x2 ;  /* 0x0000000607067c11 */ /* 0x040fe4000f8210ff */
[----:B------:R-:W-:Y:S02]  /*01c0*/  LEA.HI.X R9, R4, UR7, R5, 0x2, P0 ;  /* 0x0000000704097c11 */ /* 0x000fe400080f1405 */
[C---:B------:R-:W-:Y:S02]  /*01d0*/  IADD3 R4, P0, PT, R10.reuse, R8, RZ ;  /* 0x000000080a047210 */ /* 0x040fe40007f1e0ff */
[----:B------:R-:W-:Y:S01]  /*01e0*/  LOP3.LUT R13, R10, 0xfffffffc, RZ, 0x3c, !PT ;  /* 0xfffffffc0a0d7812 */ /* 0x000fe200078e3cff */
[----:B-1----:R-:W2:Y:S01]  /*01f0*/  LDG.E R17, desc[UR4][R8.64+-0xc] ;  /* 0xfffff40408117981 */ /* 0x002ea2000c1e1900 */
[----:B------:R-:W-:Y:S01]  /*0200*/  LEA.HI.X R7, R7, UR7, R2, 0x2, P1 ;  /* 0x0000000707077c11 */ /* 0x000fe200088f1402 */
[----:B------:R-:W-:Y:S01]  /*0210*/  IMAD.X R5, R11, 0x1, R9, P0 ;  /* 0x000000010b057824 */ /* 0x000fe200000e0609 */
[----:B------:R-:W-:-:S02]  /*0220*/  LOP3.LUT R11, RZ, R11, RZ, 0x33, !PT ;  /* 0x0000000bff0b7212 */ /* 0x000fc400078e33ff */
[----:B------:R-:W-:Y:S01]  /*0230*/  IADD3 R10, P0, PT, R13, R4, RZ ;  /* 0x000000040d0a7210 */ /* 0x000fe20007f1e0ff */
[----:B------:R-:W3:Y:S04]  /*0240*/  LDG.E R12, desc[UR4][R6.64+0x8] ;  /* 0x00000804060c7981 */ /* 0x000ee8000c1e1900 */
[----:B------:R-:W3:Y:S01]  /*0250*/  LDG.E R13, desc[UR4][R8.64+-0x8] ;  /* 0xfffff804080d7981 */ /* 0x000ee2000c1e1900 */
[----:B------:R-:W-:-:S03]  /*0260*/  IMAD.X R11, R11, 0x1, R5, P0 ;  /* 0x000000010b0b7824 */ /* 0x000fc600000e0605 */
[----:B------:R-:W3:Y:S04]  /*0270*/  LDG.E R14, desc[UR4][R4.64+0x4] ;  /* 0x00000404040e7981 */ /* 0x000ee8000c1e1900 */
[----:B------:R-:W4:Y:S04]  /*0280*/  LDG.E R16, desc[UR4][R6.64+0xc] ;  /* 0x00000c0406107981 */ /* 0x000f28000c1e1900 */
[----:B------:R-:W4:Y:S04]  /*0290*/  LDG.E R15, desc[UR4][R4.64+-0x4] ;  /* 0xfffffc04040f7981 */ /* 0x000f28000c1e1900 */
[----:B------:R-:W2:Y:S04]  /*02a0*/  LDG.E R10, desc[UR4][R10.64] ;  /* 0x000000040a0a7981 */ /* 0x000ea8000c1e1900 */
[----:B------:R-:W5:Y:S04]  /*02b0*/  LDG.E R19, desc[UR4][R6.64+0x4] ;  /* 0x0000040406137981 */ /* 0x000f68000c1e1900 */
[----:B------:R-:W5:Y:S01]  /*02c0*/  LDG.E R2, desc[UR4][R4.64] ;  /* 0x0000000404027981 */ /* 0x000f62000c1e1900 */
[----:B---3--:R-:W-:-:S04]  /*02d0*/  IADD3 R12, PT, PT, R14, R13, R12 ;  /* 0x0000000d0e0c7210 */ /* 0x008fc80007ffe00c */
[----:B----4-:R-:W-:-:S04]  /*02e0*/  IADD3 R12, PT, PT, R16, R12, R15 ;  /* 0x0000000c100c7210 */ /* 0x010fc80007ffe00f */
[----:B--2---:R-:W-:-:S05]  /*02f0*/  IADD3 R12, PT, PT, R10, R12, R17 ;  /* 0x0000000c0a0c7210 */ /* 0x004fca0007ffe011 */
[----:B-----5:R-:W-:-:S05]  /*0300*/  IMAD.IADD R12, R12, 0x1, R19 ;  /* 0x000000010c0c7824 */ /* 0x020fca00078e0213 */
[----:B------:R-:W-:-:S04]  /*0310*/  ISETP.GT.AND P0, PT, R12, 0x1, PT ;  /* 0x000000010c00780c */ /* 0x000fc80003f04270 */
[----:B------:R-:W-:-:S13]  /*0320*/  ISETP.NE.OR P0, PT, R2, 0x1, P0 ;  /* 0x000000010200780c */ /* 0x000fda0000705670 */
[----:B------:R-:W0:Y:S02]  /*0330*/  @!P0 LDC.64 R14, c[0x0][0x390] ;  /* 0x0000e400ff0e8b82 */ /* 0x000e240000000a00 */
[----:B0-----:R-:W-:-:S04]  /*0340*/  @!P0 LEA R8, P1, R0, R14, 0x2 ;  /* 0x0000000e00088211 */ /* 0x001fc800078210ff */
[----:B------:R-:W-:-:S05]  /*0350*/  @!P0 LEA.HI.X R9, R0, R15, R3, 0x2, P1 ;  /* 0x0000000f00098211 */ /* 0x000fca00008f1403 */
[----:B------:R0:W-:Y:S01]  /*0360*/  @!P0 STG.E desc[UR4][R8.64], RZ ;  /* 0x000000ff08008986 */ /* 0x0001e2000c101904 */
[----:B------:R-:W-:Y:S05]  /*0370*/  @!P0 EXIT ;  /* 0x000000000000894d */ /* 0x000fea0003800000 */
[----:B------:R-:W-:Y:S01]  /*0380*/  ISETP.NE.AND P0, PT, R2, RZ, PT ;  /* 0x000000ff0200720c */ /* 0x000fe20003f05270 */
[----:B------:R-:W-:-:S12]  /*0390*/  BSSY.RECONVERGENT B0, `(.L_x_0) ;  /* 0x000001a000007945 */ /* 0x000fd80003800200 */
[----:B------:R-:W-:Y:S05]  /*03a0*/  @!P0 BRA `(.L_x_1) ;  /* 0x0000000000448947 */ /* 0x000fea0003800000 */
[----:B------:R-:W-:-:S13]  /*03b0*/  ISETP.NE.AND P0, PT, R2, 0x1, PT ;  /* 0x000000010200780c */ /* 0x000fda0003f05270 */
[----:B------:R-:W-:Y:S05]  /*03c0*/  @P0 BRA `(.L_x_2) ;  /* 0x0000000000580947 */ /* 0x000fea0003800000 */
[----:B------:R-:W-:-:S04]  /*03d0*/  LOP3.LUT R4, R12, 0xfffffffe, RZ, 0xc0, !PT ;  /* 0xfffffffe0c047812 */ /* 0x000fc800078ec0ff */
[----:B------:R-:W-:-:S13]  /*03e0*/  ISETP.NE.AND P0, PT, R4, 0x2, PT ;  /* 0x000000020400780c */ /* 0x000fda0003f05270 */
[----:B------:R-:W1:Y:S01]  /*03f0*/  @!P0 LDC.64 R4, c[0x0][0x390] ;  /* 0x0000e400ff048b82 */ /* 0x000e620000000a00 */
[----:B------:R-:W-:Y:S01]  /*0400*/  @!P0 IMAD.MOV.U32 R7, RZ, RZ, 0x1 ;  /* 0x00000001ff078424 */ /* 0x000fe200078e00ff */
[----:B-1----:R-:W-:-:S04]  /*0410*/  @!P0 LEA R4, P1, R0, R4, 0x2 ;  /* 0x0000000400048211 */ /* 0x002fc800078210ff */
[----:B------:R-:W-:-:S05]  /*0420*/  @!P0 LEA.HI.X R5, R0, R5, R3, 0x2, P1 ;  /* 0x0000000500058211 */ /* 0x000fca00008f1403 */
[----:B------:R1:W-:Y:S01]  /*0430*/  @!P0 STG.E desc[UR4][R4.64], R7 ;  /* 0x0000000704008986 */ /* 0x0003e2000c101904 */
[----:B------:R-:W-:Y:S05]  /*0440*/  @!P0 EXIT ;  /* 0x000000000000894d */ /* 0x000fea0003800000 */
[----:B------:R-:W-:-:S13]  /*0450*/  ISETP.GE.AND P0, PT, R12, 0x4, PT ;  /* 0x000000040c00780c */ /* 0x000fda0003f06270 */
[----:B------:R-:W-:Y:S05]  /*0460*/  @!P0 BRA `(.L_x_2) ;  /* 0x0000000000308947 */ /* 0x000fea0003800000 */
[----:B------:R-:W2:Y:S02]  /*0470*/  LDCU.64 UR6, c[0x0][0x390] ;  /* 0x00007200ff0677ac */ /* 0x000ea40008000a00 */
[----:B--2---:R-:W-:-:S04]  /*0480*/  LEA R2, P0, R0, UR6, 0x2 ;  /* 0x0000000600027c11 */ /* 0x004fc8000f8010ff */
[----:B------:R-:W-:-:S05]  /*0490*/  LEA.HI.X R3, R0, UR7, R3, 0x2, P0 ;  /* 0x0000000700037c11 */ /* 0x000fca00080f1403 */
[----:B------:R-:W-:Y:S01]  /*04a0*/  STG.E desc[UR4][R2.64], RZ ;  /* 0x000000ff02007986 */ /* 0x000fe2000c101904 */
[----:B------:R-:W-:Y:S05]  /*04b0*/  EXIT ;  /* 0x000000000000794d */ /* 0x000fea0003800000 */
.L_x_1:
[----:B------:R-:W-:-:S13]  /*04c0*/  ISETP.NE.AND P0, PT, R12, 0x3, PT ;  /* 0x000000030c00780c */ /* 0x000fda0003f05270 */
[----:B------:R-:W1:Y:S01]  /*04d0*/  @!P0 LDC.64 R4, c[0x0][0x390] ;  /* 0x0000e400ff048b82 */ /* 0x000e620000000a00 */
[----:B------:R-:W-:Y:S01]  /*04e0*/  @!P0 IMAD.MOV.U32 R7, RZ, RZ, 0x1 ;  /* 0x00000001ff078424 */ /* 0x000fe200078e00ff */
[----:B-1----:R-:W-:-:S04]  /*04f0*/  @!P0 LEA R4, P1, R0, R4, 0x2 ;  /* 0x0000000400048211 */ /* 0x002fc800078210ff */
[----:B------:R-:W-:-:S05]  /*0500*/  @!P0 LEA.HI.X R5, R0, R5, R3, 0x2, P1 ;  /* 0x0000000500058211 */ /* 0x000fca00008f1403 */
[----:B------:R2:W-:Y:S01]  /*0510*/  @!P0 STG.E desc[UR4][R4.64], R7 ;  /* 0x0000000704008986 */ /* 0x0005e2000c101904 */
[----:B------:R-:W-:Y:S05]  /*0520*/  @!P0 EXIT ;  /* 0x000000000000894d */ /* 0x000fea0003800000 */
.L_x_2:
[----:B------:R-:W-:Y:S05]  /*0530*/  BSYNC.RECONVERGENT B0 ;  /* 0x0000000000007941 */ /* 0x000fea0003800200 */
.L_x_0:
[----:B------:R-:W1:Y:S02]  /*0540*/  LDCU.64 UR6, c[0x0][0x390] ;  /* 0x00007200ff0677ac */ /* 0x000e640008000a00 */
[----:B-12---:R-:W-:-:S04]  /*0550*/  LEA R4, P0, R0, UR6, 0x2 ;  /* 0x0000000600047c11 */ /* 0x006fc8000f8010ff */
[----:B------:R-:W-:-:S05]  /*0560*/  LEA.HI.X R5, R0, UR7, R3, 0x2, P0 ;  /* 0x0000000700057c11 */ /* 0x000fca00080f1403 */
[----:B------:R-:W-:Y:S01]  /*0570*/  STG.E desc[UR4][R4.64], R2 ;  /* 0x0000000204007986 */ /* 0x000fe2000c101904 */
[----:B------:R-:W-:Y:S05]  /*0580*/  EXIT ;  /* 0x000000000000794d */ /* 0x000fea0003800000 */
.L_x_3:
[----:B------:R-:W-:-:S00]  /*0590*/  BRA `(.L_x_3) ;  /* 0xfffffffc00fc7947 */ /* 0x000fc0000383ffff */
[----:B------:R-:W-:-:S00]  /*05a0*/  NOP ;  /* 0x0000000000007918 */ /* 0x000fc00000000000 */
        /* <DEDUP_REMOVED lines=13> */
.L_x_4:


//--------------------- .nv.shared.reserved.0     --------------------------
	.section	.nv.shared.reserved.0,"aw",@nobits
	.weak		__nv_reservedSMEM_offset_0_alias
	.size		__nv_reservedSMEM_offset_0_alias, 0, 64
	.other		__nv_reservedSMEM_offset_0_alias,@"STO_CUDA_RESERVED_SHARED STV_DEFAULT"
__nv_reservedSMEM_offset_0_alias:
	.zero		0
	.zero		64


//--------------------- .nv.constant0._Z5rulesiPiS_ --------------------------
	.section	.nv.constant0._Z5rulesiPiS_,"a",@progbits
	.sectionflags	@""
	.align	4
.nv.constant0._Z5rulesiPiS_:
	.zero		920


//--------------------- SYMBOLS --------------------------

	.type		.nv.reservedSmem.offset0,@object
	.size		.nv.reservedSmem.offset0,0x4
